//
// Generated by NVIDIA NVVM Compiler
//
// Compiler Build ID: CL-36424714
// Cuda compilation tools, release 13.0, V13.0.88
// Based on NVVM 20.0.0
//

.version 9.0
.target sm_100
.address_size 64

	// .globl	_Z6vecAddPfS_S_

.visible .entry _Z6vecAddPfS_S_(
	.param .u64 .ptr .align 1 _Z6vecAddPfS_S__param_0,
	.param .u64 .ptr .align 1 _Z6vecAddPfS_S__param_1,
	.param .u64 .ptr .align 1 _Z6vecAddPfS_S__param_2
)
{
	.reg .b32 	%r<2>;
	.reg .b32 	%f<4>;
	.reg .b64 	%rd<11>;

	ld.param.u64 	%rd1, [_Z6vecAddPfS_S__param_0];
	ld.param.u64 	%rd2, [_Z6vecAddPfS_S__param_1];
	ld.param.u64 	%rd3, [_Z6vecAddPfS_S__param_2];
	cvta.to.global.u64 	%rd4, %rd3;
	cvta.to.global.u64 	%rd5, %rd1;
	cvta.to.global.u64 	%rd6, %rd2;
	mov.u32 	%r1, %tid.x;
	cvt.rn.f32.u32 	%f1, %r1;
	mul.wide.u32 	%rd7, %r1, 4;
	add.s64 	%rd8, %rd6, %rd7;
	st.global.f32 	[%rd8], %f1;
	add.s64 	%rd9, %rd5, %rd7;
	st.global.f32 	[%rd9], %f1;
	ld.global.f32 	%f2, [%rd8];
	add.f32 	%f3, %f2, %f1;
	add.s64 	%rd10, %rd4, %rd7;
	st.global.f32 	[%rd10], %f3;
	ret;

}


// ===== COMPILED SASS (sm_100) =====

	.target	sm_100

	.elftype	@"ET_EXEC"


//--------------------- .note.nv.tkinfo           --------------------------
	.section	.note.nv.tkinfo,"",@"SHT_NOTE"
	.sectionflags	@"SHF_NOTE_NV_TKINFO"
	.tkinfo
        /*0018*/ 	.word	0x00000002
        /*0030*/ 	.string	""
        /*0030*/ 	.string	"ptxas"
        /*0030*/ 	.string	"Cuda compilation tools, release 13.0, V13.0.88"
        /*0030*/ 	.string	"Build cuda_13.0.r13.0/compiler.36424714_0"
        /*0030*/ 	.string	"-arch sm_100 -m 64 "



//--------------------- .note.nv.cuinfo           --------------------------
	.section	.note.nv.cuinfo,"",@"SHT_NOTE"
	.sectionflags	@"SHF_NOTE_NV_CUINFO"
        /*0018*/ 	.short	0x0002
        /*001a*/ 	.short	0x0064
        /*001c*/ 	.short	0x0082
	.zero		2


//--------------------- .nv.info                  --------------------------
	.section	.nv.info,"",@"SHT_CUDA_INFO"
	.align	4


	//----- nvinfo : EIATTR_REGCOUNT
	.align		4
        /*0000*/ 	.byte	0x04, 0x2f
        /*0002*/ 	.short	(.L_1 - .L_0)
	.align		4
.L_0:
        /*0004*/ 	.word	index@(_Z6vecAddPfS_S_)
        /*0008*/ 	.word	0x0000000e


	//----- nvinfo : EIATTR_FRAME_SIZE
	.align		4
.L_1:
        /*000c*/ 	.byte	0x04, 0x11
        /*000e*/ 	.short	(.L_3 - .L_2)
	.align		4
.L_2:
        /*0010*/ 	.word	index@(_Z6vecAddPfS_S_)
        /*0014*/ 	.word	0x00000000


	//----- nvinfo : EIATTR_MIN_STACK_SIZE
	.align		4
.L_3:
        /*0018*/ 	.byte	0x04, 0x12
        /*001a*/ 	.short	(.L_5 - .L_4)
	.align		4
.L_4:
        /*001c*/ 	.word	index@(_Z6vecAddPfS_S_)
        /*0020*/ 	.word	0x00000000
.L_5:


//--------------------- .nv.compat                --------------------------
	.section	.nv.compat,"",@"SHT_CUDA_COMPAT_INFO"
	.align	4
        /*0000*/ 	.byte	0x02, 0x09, 0x00, 0x00, 0x02, 0x02, 0x01, 0x00, 0x02, 0x05, 0x05, 0x00, 0x03, 0x07, 0x01, 0x01
        /*0010*/ 	.byte	0x02, 0x03, 0x00, 0x00, 0x02, 0x06, 0x01, 0x00, 0x04, 0x0b, 0x08, 0x00, 0x09, 0x00, 0x00, 0x00
        /*0020*/ 	.byte	0x00, 0x00, 0x00, 0x00


//--------------------- .nv.info._Z6vecAddPfS_S_  --------------------------
	.section	.nv.info._Z6vecAddPfS_S_,"",@"SHT_CUDA_INFO"
	.sectionflags	@""
	.align	4


	//----- nvinfo : EIATTR_CUDA_API_VERSION
	.align		4
        /*0000*/ 	.byte	0x04, 0x37
        /*0002*/ 	.short	(.L_7 - .L_6)
.L_6:
        /*0004*/ 	.word	0x00000082


	//----- nvinfo : EIATTR_KPARAM_INFO
	.align		4
.L_7:
        /*0008*/ 	.byte	0x04, 0x17
        /*000a*/ 	.short	(.L_9 - .L_8)
.L_8:
        /*000c*/ 	.word	0x00000000
        /*0010*/ 	.short	0x0002
        /*0012*/ 	.short	0x0010
        /*0014*/ 	.byte	0x00, 0xf5, 0x21, 0x00


	//----- nvinfo : EIATTR_KPARAM_INFO
	.align		4
.L_9:
        /*0018*/ 	.byte	0x04, 0x17
        /*001a*/ 	.short	(.L_11 - .L_10)
.L_10:
        /*001c*/ 	.word	0x00000000
        /*0020*/ 	.short	0x0001
        /*0022*/ 	.short	0x0008
        /*0024*/ 	.byte	0x00, 0xf5, 0x21, 0x00


	//----- nvinfo : EIATTR_KPARAM_INFO
	.align		4
.L_11:
        /*0028*/ 	.byte	0x04, 0x17
        /*002a*/ 	.short	(.L_13 - .L_12)
.L_12:
        /*002c*/ 	.word	0x00000000
        /*0030*/ 	.short	0x0000
        /*0032*/ 	.short	0x0000
        /*0034*/ 	.byte	0x00, 0xf5, 0x21, 0x00


	//----- nvinfo : EIATTR_SPARSE_MMA_MASK
	.align		4
.L_13:
        /*0038*/ 	.byte	0x03, 0x50
        /*003a*/ 	.short	0x0000


	//----- nvinfo : EIATTR_MAXREG_COUNT
	.align		4
        /*003c*/ 	.byte	0x03, 0x1b
        /*003e*/ 	.short	0x00ff


	//----- nvinfo : EIATTR_MERCURY_ISA_VERSION
	.align		4
        /*0040*/ 	.byte	0x03, 0x5f
        /*0042*/ 	.short	0x0101


	//----- nvinfo : EIATTR_VRC_CTA_INIT_COUNT
	.align		4
        /*0044*/ 	.byte	0x02, 0x4a
	.zero		1
	.zero		1


	//----- nvinfo : EIATTR_EXIT_INSTR_OFFSETS
	.align		4
        /*0048*/ 	.byte	0x04, 0x1c
        /*004a*/ 	.short	(.L_15 - .L_14)


	//   ....[0]....
.L_14:
        /*004c*/ 	.word	0x000000f0


	//----- nvinfo : EIATTR_CBANK_PARAM_SIZE
	.align		4
.L_15:
        /*0050*/ 	.byte	0x03, 0x19
        /*0052*/ 	.short	0x0018


	//----- nvinfo : EIATTR_PARAM_CBANK
	.align		4
        /*0054*/ 	.byte	0x04, 0x0a
        /*0056*/ 	.short	(.L_17 - .L_16)
	.align		4
.L_16:
        /*0058*/ 	.word	index@(.nv.constant0._Z6vecAddPfS_S_)
        /*005c*/ 	.short	0x0380
        /*005e*/ 	.short	0x0018


	//----- nvinfo : EIATTR_SW_WAR
	.align		4
.L_17:
        /*0060*/ 	.byte	0x04, 0x36
        /*0062*/ 	.short	(.L_19 - .L_18)
.L_18:
        /*0064*/ 	.word	0x00000008
.L_19:


//--------------------- .nv.callgraph             --------------------------
	.section	.nv.callgraph,"",@"SHT_CUDA_CALLGRAPH"
	.align	4
	.sectionentsize	8
	.align		4
        /*0000*/ 	.word	0x00000000
	.align		4
        /*0004*/ 	.word	0xffffffff
	.align		4
        /*0008*/ 	.word	0x00000000
	.align		4
        /*000c*/ 	.word	0xfffffffe
	.align		4
        /*0010*/ 	.word	0x00000000
	.align		4
        /*0014*/ 	.word	0xfffffffd
	.align		4
        /*0018*/ 	.word	0x00000000
	.align		4
        /*001c*/ 	.word	0xfffffffc


//--------------------- .text._Z6vecAddPfS_S_     --------------------------
	.section	.text._Z6vecAddPfS_S_,"ax",@progbits
	.align	128
        .global         _Z6vecAddPfS_S_
        .type           _Z6vecAddPfS_S_,@function
        .size           _Z6vecAddPfS_S_,(.L_x_1 - _Z6vecAddPfS_S_)
        .other          _Z6vecAddPfS_S_,@"STO_CUDA_ENTRY STV_DEFAULT"
_Z6vecAddPfS_S_:
.text._Z6vecAddPfS_S_:
[----:B------:R-:W-:Y:S01]  /*0000*/  LDC R1, c[0x0][0x37c] ;  /* 0x0000df00ff017b82 */ /* 0x000fe20000000800 */
[----:B------:R-:W0:Y:S07]  /*0010*/  S2R R11, SR_TID.X ;  /* 0x00000000000b7919 */ /* 0x000e2e0000002100 */
[----:B------:R-:W1:Y:S01]  /*0020*/  LDC.64 R2, c[0x0][0x388] ;  /* 0x0000e200ff027b82 */ /* 0x000e620000000a00 */
[----:B------:R-:W2:Y:S07]  /*0030*/  LDCU.64 UR4, c[0x0][0x358] ;  /* 0x00006b00ff0477ac */ /* 0x000eae0008000a00 */
[----:B------:R-:W3:Y:S08]  /*0040*/  LDC.64 R4, c[0x0][0x380] ;  /* 0x0000e000ff047b82 */ /* 0x000ef00000000a00 */
[----:B------:R-:W4:Y:S01]  /*0050*/  LDC.64 R6, c[0x0][0x390] ;  /* 0x0000e400ff067b82 */ /* 0x000f220000000a00 */
[----:B0-----:R-:W-:Y:S01]  /*0060*/  I2FP.F32.U32 R9, R11 ;  /* 0x0000000b00097245 */ /* 0x001fe20000201000 */
[----:B-1----:R-:W-:-:S04]  /*0070*/  IMAD.WIDE.U32 R2, R11, 0x4, R2 ;  /* 0x000000040b027825 */ /* 0x002fc800078e0002 */
[C---:B---3--:R-:W-:Y:S01]  /*0080*/  IMAD.WIDE.U32 R4, R11.reuse, 0x4, R4 ;  /* 0x000000040b047825 */ /* 0x048fe200078e0004 */
[----:B--2---:R-:W-:Y:S04]  /*0090*/  STG.E desc[UR4][R2.64], R9 ;  /* 0x0000000902007986 */ /* 0x004fe8000c101904 */
[----:B------:R-:W-:Y:S04]  /*00a0*/  STG.E desc[UR4][R4.64], R9 ;  /* 0x0000000904007986 */ /* 0x000fe8000c101904 */
[----:B------:R-:W2:Y:S01]  /*00b0*/  LDG.E R0, desc[UR4][R2.64] ;  /* 0x0000000402007981 */ /* 0x000ea2000c1e1900 */
[----:B----4-:R-:W-:-:S04]  /*00c0*/  IMAD.WIDE.U32 R6, R11, 0x4, R6 ;  /* 0x000000040b067825 */ /* 0x010fc800078e0006 */
[----:B--2---:R-:W-:-:S05]  /*00d0*/  FADD R11, R9, R0 ;  /* 0x00000000090b7221 */ /* 0x004fca0000000000 */
[----:B------:R-:W-:Y:S01]  /*00e0*/  STG.E desc[UR4][R6.64], R11 ;  /* 0x0000000b06007986 */ /* 0x000fe2000c101904 */
[----:B------:R-:W-:Y:S05]  /*00f0*/  EXIT ;  /* 0x000000000000794d */ /* 0x000fea0003800000 */
.L_x_0:
[----:B------:R-:W-:-:S00]  /*0100*/  BRA `(.L_x_0) ;  /* 0xfffffffc00fc7947 */ /* 0x000fc0000383ffff */
[----:B------:R-:W-:-:S00]  /*0110*/  NOP ;  /* 0x0000000000007918 */ /* 0x000fc00000000000 */
        /* <DEDUP_REMOVED lines=14> */
.L_x_1:


//--------------------- .nv.shared.reserved.0     --------------------------
	.section	.nv.shared.reserved.0,"aw",@nobits
	.weak		__nv_reservedSMEM_offset_0_alias
	.size		__nv_reservedSMEM_offset_0_alias, 0, 64
	.other		__nv_reservedSMEM_offset_0_alias,@"STO_CUDA_RESERVED_SHARED STV_DEFAULT"
__nv_reservedSMEM_offset_0_alias:
	.zero		0
	.zero		64


//--------------------- .nv.constant0._Z6vecAddPfS_S_ --------------------------
	.section	.nv.constant0._Z6vecAddPfS_S_,"a",@progbits
	.sectionflags	@""
	.align	4
.nv.constant0._Z6vecAddPfS_S_:
	.zero		920


//--------------------- SYMBOLS --------------------------

	.type		.nv.reservedSmem.offset0,@object
	.size		.nv.reservedSmem.offset0,0x4
